	.headerflags	@"EF_CUDA_TEXMODE_UNIFIED EF_CUDA_64BIT_ADDRESS EF_CUDA_ACCELERATORS EF_CUDA_SM90 EF_CUDA_VIRTUAL_SM(EF_CUDA_SM90)"
	.elftype	@"ET_EXEC"


//--------------------- .nv.info                  --------------------------
	.section	.nv.info,"",@"SHT_CUDA_INFO"
	.align	4


	//----- nvinfo : EIATTR_REGCOUNT
	.align		4
        /*0000*/ 	.byte	0x04, 0x2f
        /*0002*/ 	.short	(.L_3 - .L_2)
	.align		4
.L_2:
        /*0004*/ 	.word	index@(triton_poi_fused__native_batch_norm_legit_no_training_convolution_relu_55)
        /*0008*/ 	.word	0x00000016


	//----- nvinfo : EIATTR_MIN_STACK_SIZE
	.align		4
.L_3:
        /*000c*/ 	.byte	0x04, 0x12
        /*000e*/ 	.short	(.L_5 - .L_4)
	.align		4
.L_4:
        /*0010*/ 	.word	index@(triton_poi_fused__native_batch_norm_legit_no_training_convolution_relu_55)
        /*0014*/ 	.word	0x00000000


	//----- nvinfo : EIATTR_FRAME_SIZE
	.align		4
.L_5:
        /*0018*/ 	.byte	0x04, 0x11
        /*001a*/ 	.short	(.L_7 - .L_6)
	.align		4
.L_6:
        /*001c*/ 	.word	index@(triton_poi_fused__native_batch_norm_legit_no_training_convolution_relu_55)
        /*0020*/ 	.word	0x00000000


	//----- nvinfo : EIATTR_MIN_STACK_SIZE
	.align		4
.L_7:
        /*0024*/ 	.byte	0x04, 0x12
        /*0026*/ 	.short	(.L_9 - .L_8)
	.align		4
.L_8:
        /*0028*/ 	.word	index@(triton_poi_fused__native_batch_norm_legit_no_training_convolution_relu_55)
        /*002c*/ 	.word	0x00000000
.L_9:


//--------------------- .nv.info.triton_poi_fused__native_batch_norm_legit_no_training_convolution_relu_55 --------------------------
	.section	.nv.info.triton_poi_fused__native_batch_norm_legit_no_training_convolution_relu_55,"",@"SHT_CUDA_INFO"
	.sectionflags	@""
	.align	4


	//----- nvinfo : EIATTR_CUDA_API_VERSION
	.align		4
        /*0000*/ 	.byte	0x04, 0x37
        /*0002*/ 	.short	(.L_11 - .L_10)
.L_10:
        /*0004*/ 	.word	0x0000007c


	//----- nvinfo : EIATTR_KPARAM_INFO
	.align		4
.L_11:
        /*0008*/ 	.byte	0x04, 0x17
        /*000a*/ 	.short	(.L_13 - .L_12)
.L_12:
        /*000c*/ 	.word	0x00000000
        /*0010*/ 	.short	0x0007
        /*0012*/ 	.short	0x0038
        /*0014*/ 	.byte	0x00, 0xf0, 0x11, 0x00


	//----- nvinfo : EIATTR_KPARAM_INFO
	.align		4
.L_13:
        /*0018*/ 	.byte	0x04, 0x17
        /*001a*/ 	.short	(.L_15 - .L_14)
.L_14:
        /*001c*/ 	.word	0x00000000
        /*0020*/ 	.short	0x0006
        /*0022*/ 	.short	0x0030
        /*0024*/ 	.byte	0x00, 0xf4, 0x21, 0x00


	//----- nvinfo : EIATTR_KPARAM_INFO
	.align		4
.L_15:
        /*0028*/ 	.byte	0x04, 0x17
        /*002a*/ 	.short	(.L_17 - .L_16)
.L_16:
        /*002c*/ 	.word	0x00000000
        /*0030*/ 	.short	0x0005
        /*0032*/ 	.short	0x0028
        /*0034*/ 	.byte	0x00, 0xf4, 0x21, 0x00


	//----- nvinfo : EIATTR_KPARAM_INFO
	.align		4
.L_17:
        /*0038*/ 	.byte	0x04, 0x17
        /*003a*/ 	.short	(.L_19 - .L_18)
.L_18:
        /*003c*/ 	.word	0x00000000
        /*0040*/ 	.short	0x0004
        /*0042*/ 	.short	0x0020
        /*0044*/ 	.byte	0x00, 0xf4, 0x21, 0x00


	//----- nvinfo : EIATTR_KPARAM_INFO
	.align		4
.L_19:
        /*0048*/ 	.byte	0x04, 0x17
        /*004a*/ 	.short	(.L_21 - .L_20)
.L_20:
        /*004c*/ 	.word	0x00000000
        /*0050*/ 	.short	0x0003
        /*0052*/ 	.short	0x0018
        /*0054*/ 	.byte	0x00, 0xf4, 0x21, 0x00


	//----- nvinfo : EIATTR_KPARAM_INFO
	.align		4
.L_21:
        /*0058*/ 	.byte	0x04, 0x17
        /*005a*/ 	.short	(.L_23 - .L_22)
.L_22:
        /*005c*/ 	.word	0x00000000
        /*0060*/ 	.short	0x0002
        /*0062*/ 	.short	0x0010
        /*0064*/ 	.byte	0x00, 0xf4, 0x21, 0x00


	//----- nvinfo : EIATTR_KPARAM_INFO
	.align		4
.L_23:
        /*0068*/ 	.byte	0x04, 0x17
        /*006a*/ 	.short	(.L_25 - .L_24)
.L_24:
        /*006c*/ 	.word	0x00000000
        /*0070*/ 	.short	0x0001
        /*0072*/ 	.short	0x0008
        /*0074*/ 	.byte	0x00, 0xf4, 0x21, 0x00


	//----- nvinfo : EIATTR_KPARAM_INFO
	.align		4
.L_25:
        /*0078*/ 	.byte	0x04, 0x17
        /*007a*/ 	.short	(.L_27 - .L_26)
.L_26:
        /*007c*/ 	.word	0x00000000
        /*0080*/ 	.short	0x0000
        /*0082*/ 	.short	0x0000
        /*0084*/ 	.byte	0x00, 0xf4, 0x21, 0x00


	//----- nvinfo : EIATTR_SPARSE_MMA_MASK
	.align		4
.L_27:
        /*0088*/ 	.byte	0x03, 0x50
        /*008a*/ 	.short	0x0000


	//----- nvinfo : EIATTR_MAXREG_COUNT
	.align		4
        /*008c*/ 	.byte	0x03, 0x1b
        /*008e*/ 	.short	0x00ff


	//----- nvinfo : EIATTR_EXIT_INSTR_OFFSETS
	.align		4
        /*0090*/ 	.byte	0x04, 0x1c
        /*0092*/ 	.short	(.L_29 - .L_28)


	//   ....[0]....
.L_28:
        /*0094*/ 	.word	0x000003d0


	//----- nvinfo : EIATTR_REQNTID
	.align		4
.L_29:
        /*0098*/ 	.byte	0x04, 0x10
        /*009a*/ 	.short	(.L_31 - .L_30)
.L_30:
        /*009c*/ 	.word	0x00000080
        /*00a0*/ 	.word	0x00000001
        /*00a4*/ 	.word	0x00000001


	//----- nvinfo : EIATTR_CBANK_PARAM_SIZE
	.align		4
.L_31:
        /*00a8*/ 	.byte	0x03, 0x19
        /*00aa*/ 	.short	0x003c


	//----- nvinfo : EIATTR_PARAM_CBANK
	.align		4
        /*00ac*/ 	.byte	0x04, 0x0a
        /*00ae*/ 	.short	(.L_33 - .L_32)
	.align		4
.L_32:
        /*00b0*/ 	.word	index@(.nv.constant0.triton_poi_fused__native_batch_norm_legit_no_training_convolution_relu_55)
        /*00b4*/ 	.short	0x0210
        /*00b6*/ 	.short	0x003c


	//----- nvinfo : EIATTR_SW_WAR
	.align		4
.L_33:
        /*00b8*/ 	.byte	0x04, 0x36
        /*00ba*/ 	.short	(.L_35 - .L_34)
.L_34:
        /*00bc*/ 	.word	0x00000008
.L_35:


//--------------------- .nv.callgraph             --------------------------
	.section	.nv.callgraph,"",@"SHT_CUDA_CALLGRAPH"
	.align	4
	.sectionentsize	8
	.align		4
        /*0000*/ 	.word	0x00000000
	.align		4
        /*0004*/ 	.word	0xffffffff
	.align		4
        /*0008*/ 	.word	0x00000000
	.align		4
        /*000c*/ 	.word	0xfffffffe
	.align		4
        /*0010*/ 	.word	0x00000000
	.align		4
        /*0014*/ 	.word	0xfffffffd
	.align		4
        /*0018*/ 	.word	0x00000000
	.align		4
        /*001c*/ 	.word	0xfffffffc


//--------------------- .nv.constant4             --------------------------
	.section	.nv.constant4,"a",@progbits
	.align	8
	.align		8
.nv.constant4:
        /*0000*/ 	.dword	_$_str
	.align		8
        /*0008*/ 	.dword	_$_str_$_2


//--------------------- .text.triton_poi_fused__native_batch_norm_legit_no_training_convolution_relu_55 --------------------------
	.section	.text.triton_poi_fused__native_batch_norm_legit_no_training_convolution_relu_55,"ax",@progbits
	.align	128
        .global         triton_poi_fused__native_batch_norm_legit_no_training_convolution_relu_55
        .type           triton_poi_fused__native_batch_norm_legit_no_training_convolution_relu_55,@function
        .size           triton_poi_fused__native_batch_norm_legit_no_training_convolution_relu_55,(.L_x_1 - triton_poi_fused__native_batch_norm_legit_no_training_convolution_relu_55)
        .other          triton_poi_fused__native_batch_norm_legit_no_training_convolution_relu_55,@"STO_CUDA_ENTRY STV_DEFAULT"
triton_poi_fused__native_batch_norm_legit_no_training_convolution_relu_55:
.text.triton_poi_fused__native_batch_norm_legit_no_training_convolution_relu_55:
[----:B------:R-:W-:Y:S01]  /*0000*/  LDC R1, c[0x0][0x28] ;  /* 0x00000a00ff017b82 */ /* 0x000fe20000000800 */
[----:B------:R-:W1:Y:S01]  /*0010*/  S2R R0, SR_TID.X ;  /* 0x0000000000007919 */ /* 0x000e620000002100 */
[----:B------:R-:W-:-:S06]  /*0020*/  HFMA2.MMA R2, -RZ, RZ, 0, 0 ;  /* 0x00000000ff027435 */ /* 0x000fcc00000001ff */
[----:B------:R-:W2:Y:S01]  /*0030*/  LDC.64 R14, c[0x0][0x228] ;  /* 0x00008a00ff0e7b82 */ /* 0x000ea20000000a00 */
[----:B------:R-:W-:Y:S01]  /*0040*/  ULDC.64 UR4, c[0x0][0x208] ;  /* 0x0000820000047ab9 */ /* 0x000fe20000000a00 */
[----:B------:R-:W3:Y:S06]  /*0050*/  S2R R5, SR_CTAID.X ;  /* 0x0000000000057919 */ /* 0x000eec0000002500 */
[----:B------:R-:W4:Y:S08]  /*0060*/  LDC.64 R10, c[0x0][0x218] ;  /* 0x00008600ff0a7b82 */ /* 0x000f300000000a00 */
[----:B------:R-:W5:Y:S08]  /*0070*/  LDC.64 R12, c[0x0][0x220] ;  /* 0x00008800ff0c7b82 */ /* 0x000f700000000a00 */
[----:B------:R-:W4:Y:S01]  /*0080*/  LDC.64 R16, c[0x0][0x230] ;  /* 0x00008c00ff107b82 */ /* 0x000f220000000a00 */
[----:B-1----:R-:W-:-:S02]  /*0090*/  SHF.L.U32 R0, R0, 0x1, RZ ;  /* 0x0000000100007819 */ /* 0x002fc400000006ff */
[----:B---3--:R-:W-:Y:S02]  /*00a0*/  SHF.R.S32.HI R3, RZ, 0x17, R5 ;  /* 0x00000017ff037819 */ /* 0x008fe40000011405 */
[----:B------:R-:W-:Y:S02]  /*00b0*/  LOP3.LUT R0, R0, 0xfe, RZ, 0xc0, !PT ;  /* 0x000000fe00007812 */ /* 0x000fe400078ec0ff */
[----:B------:R-:W-:Y:S02]  /*00c0*/  SGXT R3, R3, 0x1 ;  /* 0x000000010303781a */ /* 0x000fe40000000200 */
[----:B------:R-:W-:-:S04]  /*00d0*/  LEA R0, R5, R0, 0x8 ;  /* 0x0000000005007211 */ /* 0x000fc800078e40ff */
[----:B------:R-:W-:-:S04]  /*00e0*/  LEA.HI R3, R3, R0, RZ, 0x8 ;  /* 0x0000000003037211 */ /* 0x000fc800078f40ff */
[----:B------:R-:W-:-:S05]  /*00f0*/  SHF.R.S32.HI R3, RZ, 0x8, R3 ;  /* 0x00000008ff037819 */ /* 0x000fca0000011403 */
[----:B------:R-:W-:-:S05]  /*0100*/  IMAD.HI R2, R3, -0x77777777, R2 ;  /* 0x8888888903027827 */ /* 0x000fca00078e0202 */
[----:B------:R-:W-:-:S04]  /*0110*/  SHF.R.U32.HI R5, RZ, 0x1f, R2 ;  /* 0x0000001fff057819 */ /* 0x000fc80000011602 */
[----:B------:R-:W-:-:S05]  /*0120*/  LEA.HI.SX32 R5, R2, R5, 0x1b ;  /* 0x0000000502057211 */ /* 0x000fca00078fdaff */
[----:B------:R-:W-:Y:S02]  /*0130*/  IMAD R19, R5, -0x3c, R3 ;  /* 0xffffffc405137824 */ /* 0x000fe400078e0203 */
[----:B------:R-:W1:Y:S02]  /*0140*/  LDC.64 R2, c[0x0][0x210] ;  /* 0x00008400ff027b82 */ /* 0x000e640000000a00 */
[----:B--2---:R-:W-:-:S05]  /*0150*/  IMAD.WIDE R14, R19, 0x4, R14 ;  /* 0x00000004130e7825 */ /* 0x004fca00078e020e */
[----:B------:R2:W3:Y:S01]  /*0160*/  LDG.E.EL R18, desc[UR4][R14.64] ;  /* 0x000000040e127981 */ /* 0x0004e2000c2e1900 */
[----:B------:R-:W2:Y:S01]  /*0170*/  LDC.64 R4, c[0x0][0x238] ;  /* 0x00008e00ff047b82 */ /* 0x000ea20000000a00 */
[----:B----4-:R-:W-:-:S04]  /*0180*/  IMAD.WIDE R10, R19, 0x4, R10 ;  /* 0x00000004130a7825 */ /* 0x010fc800078e020a */
[----:B-----5:R-:W-:Y:S01]  /*0190*/  IMAD.WIDE R12, R19, 0x4, R12 ;  /* 0x00000004130c7825 */ /* 0x020fe200078e020c */
[----:B------:R4:W5:Y:S04]  /*01a0*/  LDG.E.EL R8, desc[UR4][R10.64] ;  /* 0x000000040a087981 */ /* 0x000968000c2e1900 */
[----:B------:R-:W5:Y:S01]  /*01b0*/  LDG.E.EL R9, desc[UR4][R12.64] ;  /* 0x000000040c097981 */ /* 0x000f62000c2e1900 */
[----:B-1----:R-:W-:-:S05]  /*01c0*/  IMAD.WIDE R2, R0, 0x4, R2 ;  /* 0x0000000400027825 */ /* 0x002fca00078e0202 */
[----:B------:R-:W5:Y:S01]  /*01d0*/  LDG.E.64 R6, desc[UR4][R2.64] ;  /* 0x0000000402067981 */ /* 0x000f62000c1e1b00 */
[----:B0-2---:R-:W-:-:S04]  /*01e0*/  IMAD.WIDE R14, R19, 0x4, R16 ;  /* 0x00000004130e7825 */ /* 0x005fc800078e0210 */
[----:B------:R-:W-:Y:S02]  /*01f0*/  IMAD.WIDE R16, R19, 0x4, R4 ;  /* 0x0000000413107825 */ /* 0x000fe400078e0204 */
[----:B------:R-:W2:Y:S01]  /*0200*/  LDG.E.EL R14, desc[UR4][R14.64] ;  /* 0x000000040e0e7981 */ /* 0x000ea2000c2e1900 */
[----:B----4-:R-:W-:Y:S01]  /*0210*/  MOV R10, 0x3e800000 ;  /* 0x3e800000000a7802 */ /* 0x010fe20000000f00 */
[----:B------:R-:W0:Y:S02]  /*0220*/  LDC.64 R4, c[0x0][0x240] ;  /* 0x00009000ff047b82 */ /* 0x000e240000000a00 */
[----:B------:R-:W2:Y:S01]  /*0230*/  LDG.E.EL R17, desc[UR4][R16.64] ;  /* 0x0000000410117981 */ /* 0x000ea2000c2e1900 */
[----:B0-----:R-:W-:-:S04]  /*0240*/  IMAD.WIDE R4, R0, 0x4, R4 ;  /* 0x0000000400047825 */ /* 0x001fc800078e0204 */
[----:B---3--:R-:W-:-:S04]  /*0250*/  FADD R18, R18, 9.9999997473787516356e-06 ;  /* 0x3727c5ac12127421 */ /* 0x008fc80000000000 */
[----:B------:R-:W0:Y:S02]  /*0260*/  MUFU.SQRT R19, R18 ;  /* 0x0000001200137308 */ /* 0x000e240000002000 */
[C---:B0-----:R-:W-:Y:S02]  /*0270*/  FSETP.GT.AND P0, PT, R19.reuse, 8.50705917302346158658e+37, PT ;  /* 0x7e8000001300780b */ /* 0x041fe40003f04000 */
[----:B------:R-:W-:-:S11]  /*0280*/  FSETP.GEU.AND P1, PT, R19, 1.175494350822287508e-38, PT ;  /* 0x008000001300780b */ /* 0x000fd60003f2e000 */
[----:B------:R-:W-:-:S04]  /*0290*/  @P0 FMUL R19, R19, 0.25 ;  /* 0x3e80000013130820 */ /* 0x000fc80000400000 */
[----:B------:R-:W-:-:S06]  /*02a0*/  @!P1 FMUL R19, R19, 16777216 ;  /* 0x4b80000013139820 */ /* 0x000fcc0000400000 */
[----:B------:R-:W0:Y:S01]  /*02b0*/  MUFU.RCP R19, R19 ;  /* 0x0000001300137308 */ /* 0x000e220000001000 */
[----:B------:R-:W-:Y:S01]  /*02c0*/  FSEL R10, R10, 1, P0 ;  /* 0x3f8000000a0a7808 */ /* 0x000fe20000000000 */
[--C-:B-----5:R-:W-:Y:S01]  /*02d0*/  FADD R6, R6, R8.reuse ;  /* 0x0000000806067221 */ /* 0x120fe20000000000 */
[----:B------:R-:W-:-:S03]  /*02e0*/  FADD R7, R7, R8 ;  /* 0x0000000807077221 */ /* 0x000fc60000000000 */
[----:B------:R-:W-:Y:S01]  /*02f0*/  @!P1 FMUL R10, R10, 16777216 ;  /* 0x4b8000000a0a9820 */ /* 0x000fe20000400000 */
[C---:B------:R-:W-:Y:S01]  /*0300*/  FADD R8, -R9.reuse, R6 ;  /* 0x0000000609087221 */ /* 0x040fe20000000100 */
[----:B------:R-:W-:Y:S02]  /*0310*/  FADD R9, -R9, R7 ;  /* 0x0000000709097221 */ /* 0x000fe40000000100 */
[----:B0-----:R-:W-:-:S04]  /*0320*/  FMUL R10, R19, R10 ;  /* 0x0000000a130a7220 */ /* 0x001fc80000400000 */
[-C--:B------:R-:W-:Y:S01]  /*0330*/  FMUL R8, R8, R10.reuse ;  /* 0x0000000a08087220 */ /* 0x080fe20000400000 */
[----:B------:R-:W-:-:S03]  /*0340*/  FMUL R10, R9, R10 ;  /* 0x0000000a090a7220 */ /* 0x000fc60000400000 */
[C-C-:B--2---:R-:W-:Y:S01]  /*0350*/  FFMA R8, R14.reuse, R8, R17.reuse ;  /* 0x000000080e087223 */ /* 0x144fe20000000011 */
[----:B------:R-:W-:-:S04]  /*0360*/  FFMA R10, R14, R10, R17 ;  /* 0x0000000a0e0a7223 */ /* 0x000fc80000000011 */
[----:B------:R-:W-:Y:S02]  /*0370*/  FSETP.GEU.AND P0, PT, R8, RZ, PT ;  /* 0x000000ff0800720b */ /* 0x000fe40003f0e000 */
[----:B------:R-:W-:Y:S02]  /*0380*/  FSETP.GEU.AND P1, PT, R10, RZ, PT ;  /* 0x000000ff0a00720b */ /* 0x000fe40003f2e000 */
[----:B------:R-:W-:Y:S02]  /*0390*/  FSEL R8, R8, RZ, P0 ;  /* 0x000000ff08087208 */ /* 0x000fe40000000000 */
[----:B------:R-:W-:Y:S01]  /*03a0*/  FSEL R9, R10, RZ, P1 ;  /* 0x000000ff0a097208 */ /* 0x000fe20000800000 */
[----:B------:R-:W-:Y:S04]  /*03b0*/  STG.E.64 desc[UR4][R2.64], R6 ;  /* 0x0000000602007986 */ /* 0x000fe8000c101b04 */
[----:B------:R-:W-:Y:S01]  /*03c0*/  STG.E.64 desc[UR4][R4.64], R8 ;  /* 0x0000000804007986 */ /* 0x000fe2000c101b04 */
[----:B------:R-:W-:Y:S05]  /*03d0*/  EXIT ;  /* 0x000000000000794d */ /* 0x000fea0003800000 */
.L_x_0:
[----:B------:R-:W-:-:S00]  /*03e0*/  BRA `(.L_x_0) ;  /* 0xfffffffc00fc7947 */ /* 0x000fc0000383ffff */
[----:B------:R-:W-:-:S00]  /*03f0*/  NOP ;  /* 0x0000000000007918 */ /* 0x000fc00000000000 */
        /* <DEDUP_REMOVED lines=8> */
.L_x_1:


//--------------------- .nv.global.init           --------------------------
	.section	.nv.global.init,"aw",@progbits
.nv.global.init:
	.type		_$_str,@object
	.size		_$_str,(_$_str_$_2 - _$_str)
_$_str:
        /*0000*/ 	.byte	0x5f, 0x5f, 0x43, 0x55, 0x44, 0x41, 0x5f, 0x46, 0x54, 0x5a, 0x00
	.type		_$_str_$_2,@object
	.size		_$_str_$_2,(.L_1 - _$_str_$_2)
_$_str_$_2:
        /*000b*/ 	.byte	0x5f, 0x5f, 0x43, 0x55, 0x44, 0x41, 0x5f, 0x50, 0x52, 0x45, 0x43, 0x5f, 0x53, 0x51, 0x52, 0x54
        /*001b*/ 	.byte	0x00
.L_1:


//--------------------- .nv.constant0.triton_poi_fused__native_batch_norm_legit_no_training_convolution_relu_55 --------------------------
	.section	.nv.constant0.triton_poi_fused__native_batch_norm_legit_no_training_convolution_relu_55,"a",@progbits
	.sectionflags	@""
	.align	4
.nv.constant0.triton_poi_fused__native_batch_norm_legit_no_training_convolution_relu_55:
	.zero		588
